//
// Generated by NVIDIA NVVM Compiler
//
// Compiler Build ID: CL-36424714
// Cuda compilation tools, release 13.0, V13.0.88
// Based on NVVM 20.0.0
//

.version 9.0
.target sm_100
.address_size 64

	// .globl	_Z6kernelv
.extern .func  (.param .b32 func_retval0) vprintf
(
	.param .b64 vprintf_param_0,
	.param .b64 vprintf_param_1
)
;
.global .align 1 .b8 $str[14] = {72, 101, 108, 108, 111, 44, 32, 70, 117, 99, 107, 33, 10};

.visible .entry _Z6kernelv()
{
	.reg .b32 	%r<3>;
	.reg .b64 	%rd<3>;

	mov.u64 	%rd1, $str;
	cvta.global.u64 	%rd2, %rd1;
	{ // callseq 0, 0
	.param .b64 param0;
	st.param.b64 	[param0], %rd2;
	.param .b64 param1;
	st.param.b64 	[param1], 0;
	.param .b32 retval0;
	call.uni (retval0), 
	vprintf, 
	(
	param0, 
	param1
	);
	ld.param.b32 	%r1, [retval0];
	} // callseq 0
	ret;

}


// ===== COMPILED SASS (sm_100) =====

	.target	sm_100

	.elftype	@"ET_EXEC"


//--------------------- .note.nv.tkinfo           --------------------------
	.section	.note.nv.tkinfo,"",@"SHT_NOTE"
	.sectionflags	@"SHF_NOTE_NV_TKINFO"
	.tkinfo
        /*0018*/ 	.word	0x00000002
        /*0030*/ 	.string	""
        /*0030*/ 	.string	"ptxas"
        /*0030*/ 	.string	"Cuda compilation tools, release 13.0, V13.0.88"
        /*0030*/ 	.string	"Build cuda_13.0.r13.0/compiler.36424714_0"
        /*0030*/ 	.string	"-arch sm_100 -m 64 "



//--------------------- .note.nv.cuinfo           --------------------------
	.section	.note.nv.cuinfo,"",@"SHT_NOTE"
	.sectionflags	@"SHF_NOTE_NV_CUINFO"
        /*0018*/ 	.short	0x0002
        /*001a*/ 	.short	0x0064
        /*001c*/ 	.short	0x0082
	.zero		2


//--------------------- .nv.info                  --------------------------
	.section	.nv.info,"",@"SHT_CUDA_INFO"
	.align	4


	//----- nvinfo : EIATTR_REGCOUNT
	.align		4
        /*0000*/ 	.byte	0x04, 0x2f
        /*0002*/ 	.short	(.L_2 - .L_1)
	.align		4
.L_1:
        /*0004*/ 	.word	index@(_Z6kernelv)
        /*0008*/ 	.word	0x00000018


	//----- nvinfo : EIATTR_FRAME_SIZE
	.align		4
.L_2:
        /*000c*/ 	.byte	0x04, 0x11
        /*000e*/ 	.short	(.L_4 - .L_3)
	.align		4
.L_3:
        /*0010*/ 	.word	index@(_Z6kernelv)
        /*0014*/ 	.word	0x00000000


	//----- nvinfo : EIATTR_MIN_STACK_SIZE
	.align		4
.L_4:
        /*0018*/ 	.byte	0x04, 0x12
        /*001a*/ 	.short	(.L_6 - .L_5)
	.align		4
.L_5:
        /*001c*/ 	.word	index@(_Z6kernelv)
        /*0020*/ 	.word	0x00000000
.L_6:


//--------------------- .nv.compat                --------------------------
	.section	.nv.compat,"",@"SHT_CUDA_COMPAT_INFO"
	.align	4
        /*0000*/ 	.byte	0x02, 0x09, 0x00, 0x00, 0x02, 0x02, 0x01, 0x00, 0x02, 0x05, 0x05, 0x00, 0x03, 0x07, 0x01, 0x01
        /*0010*/ 	.byte	0x02, 0x03, 0x00, 0x00, 0x02, 0x06, 0x01, 0x00, 0x04, 0x0b, 0x08, 0x00, 0x09, 0x00, 0x00, 0x00
        /*0020*/ 	.byte	0x00, 0x00, 0x00, 0x00


//--------------------- .nv.info._Z6kernelv       --------------------------
	.section	.nv.info._Z6kernelv,"",@"SHT_CUDA_INFO"
	.sectionflags	@""
	.align	4


	//----- nvinfo : EIATTR_CUDA_API_VERSION
	.align		4
        /*0000*/ 	.byte	0x04, 0x37
        /*0002*/ 	.short	(.L_8 - .L_7)
.L_7:
        /*0004*/ 	.word	0x00000082


	//----- nvinfo : EIATTR_SPARSE_MMA_MASK
	.align		4
.L_8:
        /*0008*/ 	.byte	0x03, 0x50
        /*000a*/ 	.short	0x0000


	//----- nvinfo : EIATTR_MAXREG_COUNT
	.align		4
        /*000c*/ 	.byte	0x03, 0x1b
        /*000e*/ 	.short	0x00ff


	//----- nvinfo : EIATTR_EXTERNS
	.align		4
        /*0010*/ 	.byte	0x04, 0x0f
        /*0012*/ 	.short	(.L_10 - .L_9)


	//   ....[0]....
	.align		4
.L_9:
        /*0014*/ 	.word	index@(vprintf)


	//----- nvinfo : EIATTR_MERCURY_ISA_VERSION
	.align		4
.L_10:
        /*0018*/ 	.byte	0x03, 0x5f
        /*001a*/ 	.short	0x0101


	//----- nvinfo : EIATTR_VRC_CTA_INIT_COUNT
	.align		4
        /*001c*/ 	.byte	0x02, 0x4a
	.zero		1
	.zero		1


	//----- nvinfo : EIATTR_SYSCALL_OFFSETS
	.align		4
        /*0020*/ 	.byte	0x04, 0x46
        /*0022*/ 	.short	(.L_12 - .L_11)


	//   ....[0]....
.L_11:
        /*0024*/ 	.word	0x00000080


	//----- nvinfo : EIATTR_EXIT_INSTR_OFFSETS
	.align		4
.L_12:
        /*0028*/ 	.byte	0x04, 0x1c
        /*002a*/ 	.short	(.L_14 - .L_13)


	//   ....[0]....
.L_13:
        /*002c*/ 	.word	0x00000090


	//----- nvinfo : EIATTR_SW_WAR
	.align		4
.L_14:
        /*0030*/ 	.byte	0x04, 0x36
        /*0032*/ 	.short	(.L_16 - .L_15)
.L_15:
        /*0034*/ 	.word	0x00000008
.L_16:


//--------------------- .nv.callgraph             --------------------------
	.section	.nv.callgraph,"",@"SHT_CUDA_CALLGRAPH"
	.align	4
	.sectionentsize	8
	.align		4
        /*0000*/ 	.word	0x00000000
	.align		4
        /*0004*/ 	.word	0xffffffff
	.align		4
        /*0008*/ 	.word	index@(_Z6kernelv)
	.align		4
        /*000c*/ 	.word	index@(vprintf)
	.align		4
        /*0010*/ 	.word	0x00000000
	.align		4
        /*0014*/ 	.word	0xfffffffe
	.align		4
        /*0018*/ 	.word	0x00000000
	.align		4
        /*001c*/ 	.word	0xfffffffd
	.align		4
        /*0020*/ 	.word	0x00000000
	.align		4
        /*0024*/ 	.word	0xfffffffc


//--------------------- .nv.constant4             --------------------------
	.section	.nv.constant4,"a",@progbits
	.align	8
	.align		8
.nv.constant4:
        /*0000*/ 	.dword	vprintf
	.align		8
        /*0008*/ 	.dword	$str


//--------------------- .text._Z6kernelv          --------------------------
	.section	.text._Z6kernelv,"ax",@progbits
	.align	128
        .global         _Z6kernelv
        .type           _Z6kernelv,@function
        .size           _Z6kernelv,(.L_x_2 - _Z6kernelv)
        .other          _Z6kernelv,@"STO_CUDA_ENTRY STV_DEFAULT"
_Z6kernelv:
.text._Z6kernelv:
[----:B------:R-:W0:Y:S01]  /*0000*/  LDC R1, c[0x0][0x37c] ;  /* 0x0000df00ff017b82 */ /* 0x000e220000000800 */
[----:B------:R-:W-:Y:S01]  /*0010*/  MOV R0, 0x0 ;  /* 0x0000000000007802 */ /* 0x000fe20000000f00 */
[----:B------:R-:W1:Y:S01]  /*0020*/  LDCU.64 UR4, c[0x4][0x8] ;  /* 0x01000100ff0477ac */ /* 0x000e620008000a00 */
[----:B------:R-:W-:-:S05]  /*0030*/  CS2R R6, SRZ ;  /* 0x0000000000067805 */ /* 0x000fca000001ff00 */
[----:B------:R2:W3:Y:S01]  /*0040*/  LDC.64 R2, c[0x4][R0] ;  /* 0x0100000000027b82 */ /* 0x0004e20000000a00 */
[----:B-1----:R-:W-:Y:S02]  /*0050*/  IMAD.U32 R4, RZ, RZ, UR4 ;  /* 0x00000004ff047e24 */ /* 0x002fe4000f8e00ff */
[----:B--2---:R-:W-:-:S07]  /*0060*/  IMAD.U32 R5, RZ, RZ, UR5 ;  /* 0x00000005ff057e24 */ /* 0x004fce000f8e00ff */
[----:B------:R-:W-:-:S07]  /*0070*/  LEPC R20, `(.L_x_0) ;  /* 0x000000001014794e */ /* 0x000fce0000000000 */
[----:B0--3--:R-:W-:Y:S05]  /*0080*/  CALL.ABS.NOINC R2 ;  /* 0x0000000002007343 */ /* 0x009fea0003c00000 */
.L_x_0:
[----:B------:R-:W-:Y:S05]  /*0090*/  EXIT ;  /* 0x000000000000794d */ /* 0x000fea0003800000 */
.L_x_1:
[----:B------:R-:W-:-:S00]  /*00a0*/  BRA `(.L_x_1) ;  /* 0xfffffffc00fc7947 */ /* 0x000fc0000383ffff */
[----:B------:R-:W-:-:S00]  /*00b0*/  NOP ;  /* 0x0000000000007918 */ /* 0x000fc00000000000 */
        /* <DEDUP_REMOVED lines=12> */
.L_x_2:


//--------------------- .nv.global.init           --------------------------
	.section	.nv.global.init,"aw",@progbits
.nv.global.init:
	.type		$str,@object
	.size		$str,(.L_0 - $str)
$str:
        /*0000*/ 	.byte	0x48, 0x65, 0x6c, 0x6c, 0x6f, 0x2c, 0x20, 0x46, 0x75, 0x63, 0x6b, 0x21, 0x0a, 0x00
.L_0:


//--------------------- .nv.shared.reserved.0     --------------------------
	.section	.nv.shared.reserved.0,"aw",@nobits
	.weak		__nv_reservedSMEM_offset_0_alias
	.size		__nv_reservedSMEM_offset_0_alias, 0, 64
	.other		__nv_reservedSMEM_offset_0_alias,@"STO_CUDA_RESERVED_SHARED STV_DEFAULT"
__nv_reservedSMEM_offset_0_alias:
	.zero		0
	.zero		64


//--------------------- .nv.constant0._Z6kernelv  --------------------------
	.section	.nv.constant0._Z6kernelv,"a",@progbits
	.sectionflags	@""
	.align	4
.nv.constant0._Z6kernelv:
	.zero		896


//--------------------- SYMBOLS --------------------------

	.type		.nv.reservedSmem.offset0,@object
	.size		.nv.reservedSmem.offset0,0x4
	.type		vprintf,@function
